	.headerflags	@"EF_CUDA_TEXMODE_UNIFIED EF_CUDA_64BIT_ADDRESS EF_CUDA_ACCELERATORS EF_CUDA_SM90 EF_CUDA_VIRTUAL_SM(EF_CUDA_SM90)"
	.elftype	@"ET_EXEC"


//--------------------- .nv.info                  --------------------------
	.section	.nv.info,"",@"SHT_CUDA_INFO"
	.align	4


	//----- nvinfo : EIATTR_REGCOUNT
	.align		4
        /*0000*/ 	.byte	0x04, 0x2f
        /*0002*/ 	.short	(.L_3 - .L_2)
	.align		4
.L_2:
        /*0004*/ 	.word	index@(triton_poi_fused__native_batch_norm_legit_no_training_convolution_hardtanh_4)
        /*0008*/ 	.word	0x00000020


	//----- nvinfo : EIATTR_MIN_STACK_SIZE
	.align		4
.L_3:
        /*000c*/ 	.byte	0x04, 0x12
        /*000e*/ 	.short	(.L_5 - .L_4)
	.align		4
.L_4:
        /*0010*/ 	.word	index@(triton_poi_fused__native_batch_norm_legit_no_training_convolution_hardtanh_4)
        /*0014*/ 	.word	0x00000000


	//----- nvinfo : EIATTR_FRAME_SIZE
	.align		4
.L_5:
        /*0018*/ 	.byte	0x04, 0x11
        /*001a*/ 	.short	(.L_7 - .L_6)
	.align		4
.L_6:
        /*001c*/ 	.word	index@(triton_poi_fused__native_batch_norm_legit_no_training_convolution_hardtanh_4)
        /*0020*/ 	.word	0x00000000


	//----- nvinfo : EIATTR_MIN_STACK_SIZE
	.align		4
.L_7:
        /*0024*/ 	.byte	0x04, 0x12
        /*0026*/ 	.short	(.L_9 - .L_8)
	.align		4
.L_8:
        /*0028*/ 	.word	index@(triton_poi_fused__native_batch_norm_legit_no_training_convolution_hardtanh_4)
        /*002c*/ 	.word	0x00000000
.L_9:


//--------------------- .nv.info.triton_poi_fused__native_batch_norm_legit_no_training_convolution_hardtanh_4 --------------------------
	.section	.nv.info.triton_poi_fused__native_batch_norm_legit_no_training_convolution_hardtanh_4,"",@"SHT_CUDA_INFO"
	.sectionflags	@""
	.align	4


	//----- nvinfo : EIATTR_CUDA_API_VERSION
	.align		4
        /*0000*/ 	.byte	0x04, 0x37
        /*0002*/ 	.short	(.L_11 - .L_10)
.L_10:
        /*0004*/ 	.word	0x0000007c


	//----- nvinfo : EIATTR_KPARAM_INFO
	.align		4
.L_11:
        /*0008*/ 	.byte	0x04, 0x17
        /*000a*/ 	.short	(.L_13 - .L_12)
.L_12:
        /*000c*/ 	.word	0x00000000
        /*0010*/ 	.short	0x0007
        /*0012*/ 	.short	0x0038
        /*0014*/ 	.byte	0x00, 0xf0, 0x11, 0x00


	//----- nvinfo : EIATTR_KPARAM_INFO
	.align		4
.L_13:
        /*0018*/ 	.byte	0x04, 0x17
        /*001a*/ 	.short	(.L_15 - .L_14)
.L_14:
        /*001c*/ 	.word	0x00000000
        /*0020*/ 	.short	0x0006
        /*0022*/ 	.short	0x0030
        /*0024*/ 	.byte	0x00, 0xf4, 0x21, 0x00


	//----- nvinfo : EIATTR_KPARAM_INFO
	.align		4
.L_15:
        /*0028*/ 	.byte	0x04, 0x17
        /*002a*/ 	.short	(.L_17 - .L_16)
.L_16:
        /*002c*/ 	.word	0x00000000
        /*0030*/ 	.short	0x0005
        /*0032*/ 	.short	0x0028
        /*0034*/ 	.byte	0x00, 0xf4, 0x21, 0x00


	//----- nvinfo : EIATTR_KPARAM_INFO
	.align		4
.L_17:
        /*0038*/ 	.byte	0x04, 0x17
        /*003a*/ 	.short	(.L_19 - .L_18)
.L_18:
        /*003c*/ 	.word	0x00000000
        /*0040*/ 	.short	0x0004
        /*0042*/ 	.short	0x0020
        /*0044*/ 	.byte	0x00, 0xf4, 0x21, 0x00


	//----- nvinfo : EIATTR_KPARAM_INFO
	.align		4
.L_19:
        /*0048*/ 	.byte	0x04, 0x17
        /*004a*/ 	.short	(.L_21 - .L_20)
.L_20:
        /*004c*/ 	.word	0x00000000
        /*0050*/ 	.short	0x0003
        /*0052*/ 	.short	0x0018
        /*0054*/ 	.byte	0x00, 0xf4, 0x21, 0x00


	//----- nvinfo : EIATTR_KPARAM_INFO
	.align		4
.L_21:
        /*0058*/ 	.byte	0x04, 0x17
        /*005a*/ 	.short	(.L_23 - .L_22)
.L_22:
        /*005c*/ 	.word	0x00000000
        /*0060*/ 	.short	0x0002
        /*0062*/ 	.short	0x0010
        /*0064*/ 	.byte	0x00, 0xf4, 0x21, 0x00


	//----- nvinfo : EIATTR_KPARAM_INFO
	.align		4
.L_23:
        /*0068*/ 	.byte	0x04, 0x17
        /*006a*/ 	.short	(.L_25 - .L_24)
.L_24:
        /*006c*/ 	.word	0x00000000
        /*0070*/ 	.short	0x0001
        /*0072*/ 	.short	0x0008
        /*0074*/ 	.byte	0x00, 0xf4, 0x21, 0x00


	//----- nvinfo : EIATTR_KPARAM_INFO
	.align		4
.L_25:
        /*0078*/ 	.byte	0x04, 0x17
        /*007a*/ 	.short	(.L_27 - .L_26)
.L_26:
        /*007c*/ 	.word	0x00000000
        /*0080*/ 	.short	0x0000
        /*0082*/ 	.short	0x0000
        /*0084*/ 	.byte	0x00, 0xf4, 0x21, 0x00


	//----- nvinfo : EIATTR_SPARSE_MMA_MASK
	.align		4
.L_27:
        /*0088*/ 	.byte	0x03, 0x50
        /*008a*/ 	.short	0x0000


	//----- nvinfo : EIATTR_MAXREG_COUNT
	.align		4
        /*008c*/ 	.byte	0x03, 0x1b
        /*008e*/ 	.short	0x00ff


	//----- nvinfo : EIATTR_EXIT_INSTR_OFFSETS
	.align		4
        /*0090*/ 	.byte	0x04, 0x1c
        /*0092*/ 	.short	(.L_29 - .L_28)


	//   ....[0]....
.L_28:
        /*0094*/ 	.word	0x00000930


	//----- nvinfo : EIATTR_REQNTID
	.align		4
.L_29:
        /*0098*/ 	.byte	0x04, 0x10
        /*009a*/ 	.short	(.L_31 - .L_30)
.L_30:
        /*009c*/ 	.word	0x00000080
        /*00a0*/ 	.word	0x00000001
        /*00a4*/ 	.word	0x00000001


	//----- nvinfo : EIATTR_CBANK_PARAM_SIZE
	.align		4
.L_31:
        /*00a8*/ 	.byte	0x03, 0x19
        /*00aa*/ 	.short	0x003c


	//----- nvinfo : EIATTR_PARAM_CBANK
	.align		4
        /*00ac*/ 	.byte	0x04, 0x0a
        /*00ae*/ 	.short	(.L_33 - .L_32)
	.align		4
.L_32:
        /*00b0*/ 	.word	index@(.nv.constant0.triton_poi_fused__native_batch_norm_legit_no_training_convolution_hardtanh_4)
        /*00b4*/ 	.short	0x0210
        /*00b6*/ 	.short	0x003c


	//----- nvinfo : EIATTR_SW_WAR
	.align		4
.L_33:
        /*00b8*/ 	.byte	0x04, 0x36
        /*00ba*/ 	.short	(.L_35 - .L_34)
.L_34:
        /*00bc*/ 	.word	0x00000008
.L_35:


//--------------------- .nv.callgraph             --------------------------
	.section	.nv.callgraph,"",@"SHT_CUDA_CALLGRAPH"
	.align	4
	.sectionentsize	8
	.align		4
        /*0000*/ 	.word	0x00000000
	.align		4
        /*0004*/ 	.word	0xffffffff
	.align		4
        /*0008*/ 	.word	0x00000000
	.align		4
        /*000c*/ 	.word	0xfffffffe
	.align		4
        /*0010*/ 	.word	0x00000000
	.align		4
        /*0014*/ 	.word	0xfffffffd
	.align		4
        /*0018*/ 	.word	0x00000000
	.align		4
        /*001c*/ 	.word	0xfffffffc


//--------------------- .nv.constant4             --------------------------
	.section	.nv.constant4,"a",@progbits
	.align	8
	.align		8
.nv.constant4:
        /*0000*/ 	.dword	_$_str
	.align		8
        /*0008*/ 	.dword	_$_str_$_2


//--------------------- .text.triton_poi_fused__native_batch_norm_legit_no_training_convolution_hardtanh_4 --------------------------
	.section	.text.triton_poi_fused__native_batch_norm_legit_no_training_convolution_hardtanh_4,"ax",@progbits
	.align	128
        .global         triton_poi_fused__native_batch_norm_legit_no_training_convolution_hardtanh_4
        .type           triton_poi_fused__native_batch_norm_legit_no_training_convolution_hardtanh_4,@function
        .size           triton_poi_fused__native_batch_norm_legit_no_training_convolution_hardtanh_4,(.L_x_1 - triton_poi_fused__native_batch_norm_legit_no_training_convolution_hardtanh_4)
        .other          triton_poi_fused__native_batch_norm_legit_no_training_convolution_hardtanh_4,@"STO_CUDA_ENTRY STV_DEFAULT"
triton_poi_fused__native_batch_norm_legit_no_training_convolution_hardtanh_4:
.text.triton_poi_fused__native_batch_norm_legit_no_training_convolution_hardtanh_4:
[----:B------:R-:W-:Y:S01]  /*0000*/  LDC R1, c[0x0][0x28] ;  /* 0x00000a00ff017b82 */ /* 0x000fe20000000800 */
[----:B------:R-:W1:Y:S07]  /*0010*/  S2R R0, SR_TID.X ;  /* 0x0000000000007919 */ /* 0x000e6e0000002100 */
[----:B------:R-:W2:Y:S01]  /*0020*/  LDC.64 R6, c[0x0][0x228] ;  /* 0x00008a00ff067b82 */ /* 0x000ea20000000a00 */
[----:B------:R-:W-:Y:S01]  /*0030*/  ULDC.64 UR4, c[0x0][0x208] ;  /* 0x0000820000047ab9 */ /* 0x000fe20000000a00 */
[----:B------:R-:W3:Y:S06]  /*0040*/  S2R R5, SR_CTAID.X ;  /* 0x0000000000057919 */ /* 0x000eec0000002500 */
[----:B------:R-:W4:Y:S08]  /*0050*/  LDC.64 R28, c[0x0][0x218] ;  /* 0x00008600ff1c7b82 */ /* 0x000f300000000a00 */
[----:B------:R-:W5:Y:S08]  /*0060*/  LDC.64 R26, c[0x0][0x220] ;  /* 0x00008800ff1a7b82 */ /* 0x000f700000000a00 */
[----:B------:R-:W4:Y:S01]  /*0070*/  LDC.64 R22, c[0x0][0x230] ;  /* 0x00008c00ff167b82 */ /* 0x000f220000000a00 */
[----:B-1----:R-:W-:-:S07]  /*0080*/  IMAD.SHL.U32 R0, R0, 0x4, RZ ;  /* 0x0000000400007824 */ /* 0x002fce00078e00ff */
[----:B------:R-:W1:Y:S01]  /*0090*/  LDC.64 R20, c[0x0][0x238] ;  /* 0x00008e00ff147b82 */ /* 0x000e620000000a00 */
[----:B---3--:R-:W-:Y:S02]  /*00a0*/  SHF.R.S32.HI R3, RZ, 0x15, R5 ;  /* 0x00000015ff037819 */ /* 0x008fe40000011405 */
[----:B------:R-:W-:Y:S02]  /*00b0*/  LOP3.LUT R0, R0, 0x1fc, RZ, 0xc0, !PT ;  /* 0x000001fc00007812 */ /* 0x000fe400078ec0ff */
[----:B------:R-:W-:-:S03]  /*00c0*/  SGXT R3, R3, 0x1 ;  /* 0x000000010303781a */ /* 0x000fc60000000200 */
[----:B------:R-:W-:-:S05]  /*00d0*/  IMAD R2, R5, 0x400, R0 ;  /* 0x0000040005027824 */ /* 0x000fca00078e0200 */
[----:B------:R-:W-:-:S04]  /*00e0*/  LEA.HI R3, R3, R2, RZ, 0xe ;  /* 0x0000000203037211 */ /* 0x000fc800078f70ff */
[----:B------:R-:W-:Y:S02]  /*00f0*/  SHF.R.S32.HI R9, RZ, 0xe, R3 ;  /* 0x0000000eff097819 */ /* 0x000fe40000011403 */
[----:B------:R-:W-:Y:S02]  /*0100*/  IADD3 R3, R3, 0x200, RZ ;  /* 0x0000020003037810 */ /* 0x000fe40007ffe0ff */
[----:B------:R-:W-:Y:S02]  /*0110*/  LEA.HI R0, R9, R9, RZ, 0x8 ;  /* 0x0000000909007211 */ /* 0x000fe400078f40ff */
[----:B------:R-:W-:Y:S02]  /*0120*/  SHF.R.S32.HI R3, RZ, 0xe, R3 ;  /* 0x0000000eff037819 */ /* 0x000fe40000011403 */
[----:B------:R-:W-:Y:S02]  /*0130*/  LOP3.LUT R0, R0, 0xffffff00, RZ, 0xc0, !PT ;  /* 0xffffff0000007812 */ /* 0x000fe400078ec0ff */
[----:B------:R-:W-:-:S03]  /*0140*/  LEA.HI R4, R3, R3, RZ, 0x8 ;  /* 0x0000000303047211 */ /* 0x000fc600078f40ff */
[----:B------:R-:W-:Y:S01]  /*0150*/  IMAD.IADD R9, R9, 0x1, -R0 ;  /* 0x0000000109097824 */ /* 0x000fe200078e0a00 */
[----:B------:R-:W-:-:S03]  /*0160*/  LOP3.LUT R4, R4, 0xffffff00, RZ, 0xc0, !PT ;  /* 0xffffff0004047812 */ /* 0x000fc600078ec0ff */
[----:B--2---:R-:W-:Y:S01]  /*0170*/  IMAD.WIDE R12, R9, 0x4, R6 ;  /* 0x00000004090c7825 */ /* 0x004fe200078e0206 */
[----:B------:R-:W-:-:S04]  /*0180*/  IADD3 R5, R3, -R4, RZ ;  /* 0x8000000403057210 */ /* 0x000fc80007ffe0ff */
[----:B------:R-:W2:Y:S01]  /*0190*/  LDG.E.EL R19, desc[UR4][R12.64] ;  /* 0x000000040c137981 */ /* 0x000ea2000c2e1900 */
[----:B------:R-:W-:Y:S02]  /*01a0*/  IMAD.WIDE R24, R5, 0x4, R6 ;  /* 0x0000000405187825 */ /* 0x000fe400078e0206 */
[----:B------:R-:W3:Y:S04]  /*01b0*/  LDC.64 R6, c[0x0][0x210] ;  /* 0x00008400ff067b82 */ /* 0x000ee80000000a00 */
[----:B------:R-:W2:Y:S01]  /*01c0*/  LDG.E.EL R24, desc[UR4][R24.64] ;  /* 0x0000000418187981 */ /* 0x000ea2000c2e1900 */
[----:B----4-:R-:W-:-:S05]  /*01d0*/  IMAD.WIDE R10, R9, 0x4, R28 ;  /* 0x00000004090a7825 */ /* 0x010fca00078e021c */
[----:B------:R5:W4:Y:S01]  /*01e0*/  LDG.E.EL R18, desc[UR4][R10.64] ;  /* 0x000000040a127981 */ /* 0x000b22000c2e1900 */
[----:B0-----:R-:W-:-:S04]  /*01f0*/  IMAD.WIDE R16, R9, 0x4, R22 ;  /* 0x0000000409107825 */ /* 0x001fc800078e0216 */
[----:B------:R-:W-:Y:S02]  /*0200*/  IMAD.WIDE R28, R5, 0x4, R28 ;  /* 0x00000004051c7825 */ /* 0x000fe400078e021c */
[----:B------:R-:W4:Y:S02]  /*0210*/  LDG.E.EL R16, desc[UR4][R16.64] ;  /* 0x0000000410107981 */ /* 0x000f24000c2e1900 */
[C---:B-----5:R-:W-:Y:S02]  /*0220*/  IMAD.WIDE R10, R9.reuse, 0x4, R26 ;  /* 0x00000004090a7825 */ /* 0x060fe400078e021a */
[----:B------:R0:W5:Y:S02]  /*0230*/  LDG.E.EL R3, desc[UR4][R28.64] ;  /* 0x000000041c037981 */ /* 0x000164000c2e1900 */
[----:B---3--:R-:W-:Y:S02]  /*0240*/  IMAD.WIDE R6, R2, 0x4, R6 ;  /* 0x0000000402067825 */ /* 0x008fe400078e0206 */
[----:B------:R-:W3:Y:S04]  /*0250*/  LDG.E.EL R4, desc[UR4][R10.64] ;  /* 0x000000040a047981 */ /* 0x000ee8000c2e1900 */
[----:B------:R-:W4:Y:S01]  /*0260*/  LDG.E.128 R12, desc[UR4][R6.64] ;  /* 0x00000004060c7981 */ /* 0x000f22000c1e1d00 */
[----:B-1----:R-:W-:-:S04]  /*0270*/  IMAD.WIDE R8, R9, 0x4, R20 ;  /* 0x0000000409087825 */ /* 0x002fc800078e0214 */
[C---:B------:R-:W-:Y:S01]  /*0280*/  IMAD.WIDE R26, R5.reuse, 0x4, R26 ;  /* 0x00000004051a7825 */ /* 0x040fe200078e021a */
[----:B------:R-:W3:Y:S04]  /*0290*/  LDG.E.EL R17, desc[UR4][R8.64] ;  /* 0x0000000408117981 */ /* 0x000ee8000c2e1900 */
[----:B------:R-:W5:Y:S04]  /*02a0*/  LDG.E.EL R0, desc[UR4][R26.64] ;  /* 0x000000041a007981 */ /* 0x000f68000c2e1900 */
[----:B------:R-:W5:Y:S01]  /*02b0*/  LDG.E.128 R8, desc[UR4][R6.64+0x800] ;  /* 0x0008000406087981 */ /* 0x000f62000c1e1d00 */
[----:B------:R-:W-:-:S04]  /*02c0*/  IMAD.WIDE R20, R5, 0x4, R20 ;  /* 0x0000000405147825 */ /* 0x000fc800078e0214 */
[----:B------:R-:W-:Y:S02]  /*02d0*/  IMAD.WIDE R22, R5, 0x4, R22 ;  /* 0x0000000405167825 */ /* 0x000fe400078e0216 */
[----:B------:R1:W5:Y:S04]  /*02e0*/  LDG.E.EL R20, desc[UR4][R20.64] ;  /* 0x0000000414147981 */ /* 0x000368000c2e1900 */
[----:B------:R0:W5:Y:S01]  /*02f0*/  LDG.E.EL R5, desc[UR4][R22.64] ;  /* 0x0000000416057981 */ /* 0x000162000c2e1900 */
[----:B--2---:R-:W-:-:S04]  /*0300*/  FADD R19, R19, 9.9999997473787516356e-06 ;  /* 0x3727c5ac13137421 */ /* 0x004fc80000000000 */
[----:B------:R-:W2:Y:S01]  /*0310*/  MUFU.SQRT R25, R19 ;  /* 0x0000001300197308 */ /* 0x000ea20000002000 */
[----:B------:R-:W-:-:S07]  /*0320*/  FADD R24, R24, 9.9999997473787516356e-06 ;  /* 0x3727c5ac18187421 */ /* 0x000fce0000000000 */
[----:B0-----:R-:W0:Y:S01]  /*0330*/  MUFU.SQRT R28, R24 ;  /* 0x00000018001c7308 */ /* 0x001e220000002000 */
[C---:B--2---:R-:W-:Y:S02]  /*0340*/  FSETP.GT.AND P0, PT, R25.reuse, 8.50705917302346158658e+37, PT ;  /* 0x7e8000001900780b */ /* 0x044fe40003f04000 */
[----:B------:R-:W-:Y:S02]  /*0350*/  FSETP.GEU.AND P2, PT, R25, 1.175494350822287508e-38, PT ;  /* 0x008000001900780b */ /* 0x000fe40003f4e000 */
[C---:B0-----:R-:W-:Y:S02]  /*0360*/  FSETP.GT.AND P1, PT, R28.reuse, 8.50705917302346158658e+37, PT ;  /* 0x7e8000001c00780b */ /* 0x041fe40003f24000 */
[----:B------:R-:W-:-:S07]  /*0370*/  FSETP.GEU.AND P3, PT, R28, 1.175494350822287508e-38, PT ;  /* 0x008000001c00780b */ /* 0x000fce0003f6e000 */
[----:B------:R-:W-:-:S04]  /*0380*/  @P0 FMUL R25, R25, 0.25 ;  /* 0x3e80000019190820 */ /* 0x000fc80000400000 */
[----:B------:R-:W-:Y:S01]  /*0390*/  @!P2 FMUL R25, R25, 16777216 ;  /* 0x4b8000001919a820 */ /* 0x000fe20000400000 */
[----:B------:R-:W-:-:S03]  /*03a0*/  @P1 FMUL R28, R28, 0.25 ;  /* 0x3e8000001c1c1820 */ /* 0x000fc60000400000 */
[----:B-1----:R-:W0:Y:S01]  /*03b0*/  MUFU.RCP R21, R25 ;  /* 0x0000001900157308 */ /* 0x002e220000001000 */
[----:B------:R-:W-:Y:S01]  /*03c0*/  @!P3 FMUL R28, R28, 16777216 ;  /* 0x4b8000001c1cb820 */ /* 0x000fe20000400000 */
[----:B------:R-:W-:-:S06]  /*03d0*/  IMAD.MOV.U32 R24, RZ, RZ, 0x3e800000 ;  /* 0x3e800000ff187424 */ /* 0x000fcc00078e00ff */
[----:B------:R-:W1:Y:S01]  /*03e0*/  MUFU.RCP R19, R28 ;  /* 0x0000001c00137308 */ /* 0x000e620000001000 */
[C---:B------:R-:W-:Y:S02]  /*03f0*/  FSEL R22, R24.reuse, 1, P0 ;  /* 0x3f80000018167808 */ /* 0x040fe40000000000 */
[----:B------:R-:W-:Y:S01]  /*0400*/  FSEL R24, R24, 1, P1 ;  /* 0x3f80000018187808 */ /* 0x000fe20000800000 */
[--C-:B----4-:R-:W-:Y:S02]  /*0410*/  FADD R12, R12, R18.reuse ;  /* 0x000000120c0c7221 */ /* 0x110fe40000000000 */
[----:B------:R-:W-:Y:S01]  /*0420*/  @!P2 FMUL R22, R22, 16777216 ;  /* 0x4b8000001616a820 */ /* 0x000fe20000400000 */
[--C-:B------:R-:W-:Y:S01]  /*0430*/  FADD R13, R13, R18.reuse ;  /* 0x000000120d0d7221 */ /* 0x100fe20000000000 */
[----:B------:R-:W-:Y:S01]  /*0440*/  @!P3 FMUL R24, R24, 16777216 ;  /* 0x4b8000001818b820 */ /* 0x000fe20000400000 */
[--C-:B------:R-:W-:Y:S01]  /*0450*/  FADD R14, R14, R18.reuse ;  /* 0x000000120e0e7221 */ /* 0x100fe20000000000 */
[----:B------:R-:W-:Y:S01]  /*0460*/  FADD R15, R15, R18 ;  /* 0x000000120f0f7221 */ /* 0x000fe20000000000 */
[----:B0-----:R-:W-:Y:S01]  /*0470*/  FMUL R21, R21, R22 ;  /* 0x0000001615157220 */ /* 0x001fe20000400000 */
[C---:B---3--:R-:W-:Y:S01]  /*0480*/  FADD R18, -R4.reuse, R12 ;  /* 0x0000000c04127221 */ /* 0x048fe20000000100 */
[C---:B------:R-:W-:Y:S01]  /*0490*/  FADD R22, -R4.reuse, R13 ;  /* 0x0000000d04167221 */ /* 0x040fe20000000100 */
[----:B-1----:R-:W-:Y:S01]  /*04a0*/  FMUL R19, R19, R24 ;  /* 0x0000001813137220 */ /* 0x002fe20000400000 */
[C---:B------:R-:W-:Y:S01]  /*04b0*/  FADD R24, -R4.reuse, R14 ;  /* 0x0000000e04187221 */ /* 0x040fe20000000100 */
[----:B------:R-:W-:Y:S01]  /*04c0*/  FADD R4, -R4, R15 ;  /* 0x0000000f04047221 */ /* 0x000fe20000000100 */
[----:B------:R-:W-:Y:S01]  /*04d0*/  FMUL R26, R21, R18 ;  /* 0x00000012151a7220 */ /* 0x000fe20000400000 */
[----:B-----5:R-:W-:-:S02]  /*04e0*/  FADD R11, R11, R3 ;  /* 0x000000030b0b7221 */ /* 0x020fc40000000000 */
[C---:B------:R-:W-:Y:S01]  /*04f0*/  FMUL R18, R21.reuse, R4 ;  /* 0x0000000415127220 */ /* 0x040fe20000400000 */
[----:B------:R-:W-:Y:S01]  /*0500*/  FFMA R4, R16, R26, R17 ;  /* 0x0000001a10047223 */ /* 0x000fe20000000011 */
[C---:B------:R-:W-:Y:S01]  /*0510*/  FMUL R23, R21.reuse, R22 ;  /* 0x0000001615177220 */ /* 0x040fe20000400000 */
[----:B------:R-:W-:Y:S01]  /*0520*/  FADD R26, -R0, R11 ;  /* 0x0000000b001a7221 */ /* 0x000fe20000000100 */
[----:B------:R-:W-:Y:S01]  /*0530*/  FMUL R22, R21, R24 ;  /* 0x0000001815167220 */ /* 0x000fe20000400000 */
[--C-:B------:R-:W-:Y:S01]  /*0540*/  FADD R9, R9, R3.reuse ;  /* 0x0000000309097221 */ /* 0x100fe20000000000 */
[--C-:B------:R-:W-:Y:S01]  /*0550*/  FADD R8, R8, R3.reuse ;  /* 0x0000000308087221 */ /* 0x100fe20000000000 */
[----:B------:R-:W-:Y:S01]  /*0560*/  FADD R10, R10, R3 ;  /* 0x000000030a0a7221 */ /* 0x000fe20000000000 */
[----:B------:R-:W-:Y:S01]  /*0570*/  FMUL R26, R19, R26 ;  /* 0x0000001a131a7220 */ /* 0x000fe20000400000 */
[C-C-:B------:R-:W-:Y:S01]  /*0580*/  FFMA R21, R16.reuse, R23, R17.reuse ;  /* 0x0000001710157223 */ /* 0x140fe20000000011 */
[C-C-:B------:R-:W-:Y:S01]  /*0590*/  FFMA R22, R16.reuse, R22, R17.reuse ;  /* 0x0000001610167223 */ /* 0x140fe20000000011 */
[----:B------:R-:W-:Y:S01]  /*05a0*/  FFMA R16, R16, R18, R17 ;  /* 0x0000001210107223 */ /* 0x000fe20000000011 */
[C---:B------:R-:W-:Y:S01]  /*05b0*/  FADD R24, -R0.reuse, R9 ;  /* 0x0000000900187221 */ /* 0x040fe20000000100 */
[C---:B------:R-:W-:Y:S01]  /*05c0*/  FADD R18, -R0.reuse, R8 ;  /* 0x0000000800127221 */ /* 0x040fe20000000100 */
[----:B------:R-:W-:Y:S01]  /*05d0*/  FADD R0, -R0, R10 ;  /* 0x0000000a00007221 */ /* 0x000fe20000000100 */
[----:B------:R-:W-:Y:S01]  /*05e0*/  FFMA R26, R5, R26, R20 ;  /* 0x0000001a051a7223 */ /* 0x000fe20000000014 */
[C---:B------:R-:W-:Y:S01]  /*05f0*/  FMUL R17, R19.reuse, R24 ;  /* 0x0000001813117220 */ /* 0x040fe20000400000 */
[C---:B------:R-:W-:Y:S01]  /*0600*/  FMUL R3, R19.reuse, R18 ;  /* 0x0000001213037220 */ /* 0x040fe20000400000 */
[----:B------:R-:W-:Y:S01]  /*0610*/  FMUL R19, R19, R0 ;  /* 0x0000000013137220 */ /* 0x000fe20000400000 */
[----:B------:R-:W-:-:S02]  /*0620*/  FSETP.GTU.AND P0, PT, R16, RZ, PT ;  /* 0x000000ff1000720b */ /* 0x000fc40003f0c000 */
[C---:B------:R-:W-:Y:S01]  /*0630*/  FSETP.GTU.AND P2, PT, R26.reuse, RZ, PT ;  /* 0x000000ff1a00720b */ /* 0x040fe20003f4c000 */
[C-C-:B------:R-:W-:Y:S01]  /*0640*/  FFMA R17, R5.reuse, R17, R20.reuse ;  /* 0x0000001105117223 */ /* 0x140fe20000000014 */
[C-C-:B------:R-:W-:Y:S01]  /*0650*/  FFMA R0, R5.reuse, R3, R20.reuse ;  /* 0x0000000305007223 */ /* 0x140fe20000000014 */
[----:B------:R-:W-:Y:S01]  /*0660*/  FFMA R5, R5, R19, R20 ;  /* 0x0000001305057223 */ /* 0x000fe20000000014 */
[----:B------:R-:W-:Y:S01]  /*0670*/  FSEL R19, R26, RZ, P2 ;  /* 0x000000ff1a137208 */ /* 0x000fe20001000000 */
[----:B------:R-:W0:Y:S01]  /*0680*/  LDC.64 R24, c[0x0][0x240] ;  /* 0x00009000ff187b82 */ /* 0x000e220000000a00 */
[----:B------:R-:W-:Y:S02]  /*0690*/  FSETP.GTU.AND P1, PT, R22, RZ, PT ;  /* 0x000000ff1600720b */ /* 0x000fe40003f2c000 */
[----:B------:R-:W-:Y:S02]  /*06a0*/  FSETP.GEU.AND P5, PT, R19, 6, PT ;  /* 0x40c000001300780b */ /* 0x000fe40003fae000 */
[----:B------:R-:W-:-:S02]  /*06b0*/  FSEL R23, R16, RZ, P0 ;  /* 0x000000ff10177208 */ /* 0x000fc40000000000 */
[----:B------:R-:W-:Y:S02]  /*06c0*/  FSETP.GTU.AND P6, PT, R21, RZ, PT ;  /* 0x000000ff1500720b */ /* 0x000fe40003fcc000 */
[----:B------:R-:W-:Y:S02]  /*06d0*/  FSETP.GTU.AND P2, PT, R4, RZ, PT ;  /* 0x000000ff0400720b */ /* 0x000fe40003f4c000 */
[----:B------:R-:W-:Y:S02]  /*06e0*/  FSEL R22, R22, RZ, P1 ;  /* 0x000000ff16167208 */ /* 0x000fe40000800000 */
[----:B------:R-:W-:Y:S02]  /*06f0*/  FSETP.GEU.AND P1, PT, R23, 6, PT ;  /* 0x40c000001700780b */ /* 0x000fe40003f2e000 */
[----:B------:R-:W-:Y:S02]  /*0700*/  FSEL R21, R21, RZ, P6 ;  /* 0x000000ff15157208 */ /* 0x000fe40003000000 */
[----:B------:R-:W-:-:S02]  /*0710*/  FSEL R20, R4, RZ, P2 ;  /* 0x000000ff04147208 */ /* 0x000fc40001000000 */
[----:B------:R-:W-:Y:S02]  /*0720*/  FSETP.GTU.AND P4, PT, R5, RZ, PT ;  /* 0x000000ff0500720b */ /* 0x000fe40003f8c000 */
[----:B------:R-:W-:Y:S02]  /*0730*/  FSETP.GTU.AND P3, PT, R17, RZ, PT ;  /* 0x000000ff1100720b */ /* 0x000fe40003f6c000 */
[----:B------:R-:W-:Y:S02]  /*0740*/  FSETP.GEU.AND P2, PT, R22, 6, PT ;  /* 0x40c000001600780b */ /* 0x000fe40003f4e000 */
[----:B------:R-:W-:Y:S02]  /*0750*/  FSETP.NAN.AND P6, PT, R19, R19, PT ;  /* 0x000000131300720b */ /* 0x000fe40003fc8000 */
[----:B------:R-:W-:Y:S02]  /*0760*/  FSETP.GTU.AND P0, PT, R0, RZ, PT ;  /* 0x000000ff0000720b */ /* 0x000fe40003f0c000 */
[----:B------:R-:W-:-:S02]  /*0770*/  FSEL R18, R5, RZ, P4 ;  /* 0x000000ff05127208 */ /* 0x000fc40002000000 */
[----:B------:R-:W-:Y:S02]  /*0780*/  FSEL R17, R17, RZ, P3 ;  /* 0x000000ff11117208 */ /* 0x000fe40001800000 */
[----:B------:R-:W-:Y:S02]  /*0790*/  @P5 SEL R19, R19, 0x40c00000, P6 ;  /* 0x40c0000013135807 */ /* 0x000fe40003000000 */
[----:B------:R-:W-:Y:S02]  /*07a0*/  FSETP.NAN.AND P3, PT, R23, R23, PT ;  /* 0x000000171700720b */ /* 0x000fe40003f68000 */
[----:B------:R-:W-:Y:S02]  /*07b0*/  FSETP.GEU.AND P4, PT, R21, 6, PT ;  /* 0x40c000001500780b */ /* 0x000fe40003f8e000 */
[----:B------:R-:W-:Y:S02]  /*07c0*/  FSETP.GEU.AND P5, PT, R20, 6, PT ;  /* 0x40c000001400780b */ /* 0x000fe40003fae000 */
[----:B------:R-:W-:-:S02]  /*07d0*/  FSEL R16, R0, RZ, P0 ;  /* 0x000000ff00107208 */ /* 0x000fc40000000000 */
[----:B------:R-:W-:Y:S02]  /*07e0*/  FSETP.NAN.AND P6, PT, R22, R22, PT ;  /* 0x000000161600720b */ /* 0x000fe40003fc8000 */
[----:B------:R-:W-:Y:S02]  /*07f0*/  @P1 SEL R23, R23, 0x40c00000, P3 ;  /* 0x40c0000017171807 */ /* 0x000fe40001800000 */
[----:B------:R-:W-:Y:S02]  /*0800*/  FSETP.GEU.AND P0, PT, R18, 6, PT ;  /* 0x40c000001200780b */ /* 0x000fe40003f0e000 */
[----:B------:R-:W-:Y:S02]  /*0810*/  FSETP.GEU.AND P3, PT, R17, 6, PT ;  /* 0x40c000001100780b */ /* 0x000fe40003f6e000 */
[----:B------:R-:W-:Y:S02]  /*0820*/  FSETP.GEU.AND P1, PT, R16, 6, PT ;  /* 0x40c000001000780b */ /* 0x000fe40003f2e000 */
[----:B------:R-:W-:-:S02]  /*0830*/  @P2 SEL R22, R22, 0x40c00000, P6 ;  /* 0x40c0000016162807 */ /* 0x000fc40003000000 */
[C---:B------:R-:W-:Y:S02]  /*0840*/  FSETP.NAN.AND P6, PT, R21.reuse, R21, PT ;  /* 0x000000151500720b */ /* 0x040fe40003fc8000 */
[C---:B------:R-:W-:Y:S02]  /*0850*/  FSETP.NAN.AND P2, PT, R20.reuse, R20, PT ;  /* 0x000000141400720b */ /* 0x040fe40003f48000 */
[----:B------:R-:W-:Y:S02]  /*0860*/  @P4 SEL R21, R21, 0x40c00000, P6 ;  /* 0x40c0000015154807 */ /* 0x000fe40003000000 */
[----:B------:R-:W-:Y:S02]  /*0870*/  @P5 SEL R20, R20, 0x40c00000, P2 ;  /* 0x40c0000014145807 */ /* 0x000fe40001000000 */
[----:B------:R-:W-:Y:S02]  /*0880*/  FSETP.NAN.AND P6, PT, R18, R18, PT ;  /* 0x000000121200720b */ /* 0x000fe40003fc8000 */
[----:B------:R-:W-:-:S02]  /*0890*/  FSETP.NAN.AND P4, PT, R17, R17, PT ;  /* 0x000000111100720b */ /* 0x000fc40003f88000 */
[----:B------:R-:W-:Y:S01]  /*08a0*/  FSETP.NAN.AND P2, PT, R16, R16, PT ;  /* 0x000000101000720b */ /* 0x000fe20003f48000 */
[----:B0-----:R-:W-:Y:S01]  /*08b0*/  IMAD.WIDE R24, R2, 0x4, R24 ;  /* 0x0000000402187825 */ /* 0x001fe200078e0218 */
[----:B------:R-:W-:Y:S02]  /*08c0*/  @P0 SEL R18, R18, 0x40c00000, P6 ;  /* 0x40c0000012120807 */ /* 0x000fe40003000000 */
[----:B------:R-:W-:Y:S02]  /*08d0*/  @P3 SEL R17, R17, 0x40c00000, P4 ;  /* 0x40c0000011113807 */ /* 0x000fe40002000000 */
[----:B------:R-:W-:Y:S01]  /*08e0*/  @P1 SEL R16, R16, 0x40c00000, P2 ;  /* 0x40c0000010101807 */ /* 0x000fe20001000000 */
[----:B------:R-:W-:Y:S04]  /*08f0*/  STG.E.128 desc[UR4][R6.64], R12 ;  /* 0x0000000c06007986 */ /* 0x000fe8000c101d04 */
[----:B------:R-:W-:Y:S04]  /*0900*/  STG.E.128 desc[UR4][R6.64+0x800], R8 ;  /* 0x0008000806007986 */ /* 0x000fe8000c101d04 */
[----:B------:R-:W-:Y:S04]  /*0910*/  STG.E.128 desc[UR4][R24.64], R20 ;  /* 0x0000001418007986 */ /* 0x000fe8000c101d04 */
[----:B------:R-:W-:Y:S01]  /*0920*/  STG.E.128 desc[UR4][R24.64+0x800], R16 ;  /* 0x0008001018007986 */ /* 0x000fe2000c101d04 */
[----:B------:R-:W-:Y:S05]  /*0930*/  EXIT ;  /* 0x000000000000794d */ /* 0x000fea0003800000 */
.L_x_0:
[----:B------:R-:W-:-:S00]  /*0940*/  BRA `(.L_x_0) ;  /* 0xfffffffc00fc7947 */ /* 0x000fc0000383ffff */
[----:B------:R-:W-:-:S00]  /*0950*/  NOP ;  /* 0x0000000000007918 */ /* 0x000fc00000000000 */
        /* <DEDUP_REMOVED lines=10> */
.L_x_1:


//--------------------- .nv.global.init           --------------------------
	.section	.nv.global.init,"aw",@progbits
.nv.global.init:
	.type		_$_str,@object
	.size		_$_str,(_$_str_$_2 - _$_str)
_$_str:
        /*0000*/ 	.byte	0x5f, 0x5f, 0x43, 0x55, 0x44, 0x41, 0x5f, 0x46, 0x54, 0x5a, 0x00
	.type		_$_str_$_2,@object
	.size		_$_str_$_2,(.L_1 - _$_str_$_2)
_$_str_$_2:
        /*000b*/ 	.byte	0x5f, 0x5f, 0x43, 0x55, 0x44, 0x41, 0x5f, 0x50, 0x52, 0x45, 0x43, 0x5f, 0x53, 0x51, 0x52, 0x54
        /*001b*/ 	.byte	0x00
.L_1:


//--------------------- .nv.constant0.triton_poi_fused__native_batch_norm_legit_no_training_convolution_hardtanh_4 --------------------------
	.section	.nv.constant0.triton_poi_fused__native_batch_norm_legit_no_training_convolution_hardtanh_4,"a",@progbits
	.sectionflags	@""
	.align	4
.nv.constant0.triton_poi_fused__native_batch_norm_legit_no_training_convolution_hardtanh_4:
	.zero		588
